//
// Generated by NVIDIA NVVM Compiler
//
// Compiler Build ID: CL-36424714
// Cuda compilation tools, release 13.0, V13.0.88
// Based on NVVM 20.0.0
//

.version 9.0
.target sm_100
.address_size 64

	// .globl	_Z18cudaInitializationPiiS_S_i

.visible .entry _Z18cudaInitializationPiiS_S_i(
	.param .u64 .ptr .align 1 _Z18cudaInitializationPiiS_S_i_param_0,
	.param .u32 _Z18cudaInitializationPiiS_S_i_param_1,
	.param .u64 .ptr .align 1 _Z18cudaInitializationPiiS_S_i_param_2,
	.param .u64 .ptr .align 1 _Z18cudaInitializationPiiS_S_i_param_3,
	.param .u32 _Z18cudaInitializationPiiS_S_i_param_4
)
{
	.reg .pred 	%p<3>;
	.reg .b32 	%r<11>;
	.reg .b64 	%rd<14>;

	ld.param.u64 	%rd4, [_Z18cudaInitializationPiiS_S_i_param_0];
	ld.param.u32 	%r2, [_Z18cudaInitializationPiiS_S_i_param_1];
	ld.param.u64 	%rd5, [_Z18cudaInitializationPiiS_S_i_param_2];
	ld.param.u64 	%rd3, [_Z18cudaInitializationPiiS_S_i_param_3];
	ld.param.u32 	%r3, [_Z18cudaInitializationPiiS_S_i_param_4];
	cvta.to.global.u64 	%rd1, %rd5;
	cvta.to.global.u64 	%rd2, %rd4;
	mov.u32 	%r4, %ctaid.x;
	mov.u32 	%r5, %ntid.x;
	mov.u32 	%r6, %tid.x;
	mad.lo.s32 	%r1, %r4, %r5, %r6;
	setp.ge.s32 	%p1, %r1, %r3;
	@%p1 bra 	$L__BB0_3;
	cvta.to.global.u64 	%rd6, %rd3;
	mul.wide.s32 	%rd7, %r1, 4;
	add.s64 	%rd8, %rd2, %rd7;
	mov.b32 	%r7, 99999;
	st.global.u32 	[%rd8], %r7;
	add.s64 	%rd9, %rd1, %rd7;
	mov.b32 	%r8, 0;
	st.global.u32 	[%rd9], %r8;
	add.s64 	%rd10, %rd6, %rd7;
	st.global.u32 	[%rd10], %r8;
	setp.ne.s32 	%p2, %r1, %r2;
	@%p2 bra 	$L__BB0_3;
	mul.wide.s32 	%rd11, %r2, 4;
	add.s64 	%rd12, %rd2, %rd11;
	mov.b32 	%r9, 0;
	st.global.u32 	[%rd12], %r9;
	add.s64 	%rd13, %rd1, %rd11;
	mov.b32 	%r10, 1;
	st.global.u32 	[%rd13], %r10;
$L__BB0_3:
	ret;

}
	// .globl	_Z14cudaRelaxationPiS_S_S_S_i
.visible .entry _Z14cudaRelaxationPiS_S_S_S_i(
	.param .u64 .ptr .align 1 _Z14cudaRelaxationPiS_S_S_S_i_param_0,
	.param .u64 .ptr .align 1 _Z14cudaRelaxationPiS_S_S_S_i_param_1,
	.param .u64 .ptr .align 1 _Z14cudaRelaxationPiS_S_S_S_i_param_2,
	.param .u64 .ptr .align 1 _Z14cudaRelaxationPiS_S_S_S_i_param_3,
	.param .u64 .ptr .align 1 _Z14cudaRelaxationPiS_S_S_S_i_param_4,
	.param .u32 _Z14cudaRelaxationPiS_S_S_S_i_param_5
)
{
	.reg .pred 	%p<5>;
	.reg .b32 	%r<21>;
	.reg .b64 	%rd<21>;

	ld.param.u64 	%rd2, [_Z14cudaRelaxationPiS_S_S_S_i_param_0];
	ld.param.u64 	%rd3, [_Z14cudaRelaxationPiS_S_S_S_i_param_1];
	ld.param.u64 	%rd4, [_Z14cudaRelaxationPiS_S_S_S_i_param_2];
	ld.param.u64 	%rd5, [_Z14cudaRelaxationPiS_S_S_S_i_param_3];
	ld.param.u64 	%rd6, [_Z14cudaRelaxationPiS_S_S_S_i_param_4];
	ld.param.u32 	%r6, [_Z14cudaRelaxationPiS_S_S_S_i_param_5];
	mov.u32 	%r7, %ctaid.x;
	mov.u32 	%r8, %ntid.x;
	mov.u32 	%r9, %tid.x;
	mad.lo.s32 	%r1, %r7, %r8, %r9;
	mov.u32 	%r10, %ctaid.y;
	mov.u32 	%r11, %ntid.y;
	mov.u32 	%r12, %tid.y;
	mad.lo.s32 	%r13, %r10, %r11, %r12;
	max.s32 	%r14, %r1, %r13;
	setp.ge.s32 	%p1, %r14, %r6;
	@%p1 bra 	$L__BB1_5;
	cvta.to.global.u64 	%rd7, %rd4;
	mul.wide.s32 	%rd8, %r1, 4;
	add.s64 	%rd9, %rd7, %rd8;
	ld.global.u32 	%r15, [%rd9];
	setp.ne.s32 	%p2, %r15, 1;
	@%p2 bra 	$L__BB1_5;
	mad.lo.s32 	%r16, %r6, %r1, %r13;
	cvta.to.global.u64 	%rd10, %rd3;
	mul.wide.s32 	%rd11, %r16, 4;
	add.s64 	%rd12, %rd10, %rd11;
	ld.global.u32 	%r3, [%rd12];
	setp.eq.s32 	%p3, %r3, 0;
	@%p3 bra 	$L__BB1_5;
	cvta.to.global.u64 	%rd13, %rd2;
	add.s64 	%rd15, %rd13, %rd8;
	ld.global.u32 	%r17, [%rd15];
	add.s32 	%r4, %r17, %r3;
	mul.wide.u32 	%rd16, %r13, 4;
	add.s64 	%rd1, %rd13, %rd16;
	ld.global.u32 	%r18, [%rd1];
	setp.ge.s32 	%p4, %r4, %r18;
	@%p4 bra 	$L__BB1_5;
	atom.global.min.s32 	%r19, [%rd1], %r4;
	cvta.to.global.u64 	%rd17, %rd5;
	add.s64 	%rd19, %rd17, %rd16;
	mov.b32 	%r20, 1;
	st.global.u32 	[%rd19], %r20;
	cvta.to.global.u64 	%rd20, %rd6;
	st.global.u32 	[%rd20], %r20;
$L__BB1_5:
	ret;

}
	// .globl	_Z8cudaSwapPiS_S_i
.visible .entry _Z8cudaSwapPiS_S_i(
	.param .u64 .ptr .align 1 _Z8cudaSwapPiS_S_i_param_0,
	.param .u64 .ptr .align 1 _Z8cudaSwapPiS_S_i_param_1,
	.param .u64 .ptr .align 1 _Z8cudaSwapPiS_S_i_param_2,
	.param .u32 _Z8cudaSwapPiS_S_i_param_3
)
{
	.reg .pred 	%p<3>;
	.reg .b32 	%r<9>;
	.reg .b64 	%rd<10>;

	ld.param.u64 	%rd1, [_Z8cudaSwapPiS_S_i_param_0];
	ld.param.u64 	%rd2, [_Z8cudaSwapPiS_S_i_param_1];
	ld.param.u64 	%rd3, [_Z8cudaSwapPiS_S_i_param_2];
	ld.param.u32 	%r2, [_Z8cudaSwapPiS_S_i_param_3];
	mov.u32 	%r3, %ctaid.x;
	mov.u32 	%r4, %ntid.x;
	mov.u32 	%r5, %tid.x;
	mad.lo.s32 	%r1, %r3, %r4, %r5;
	setp.ge.s32 	%p1, %r1, %r2;
	@%p1 bra 	$L__BB2_2;
	cvta.to.global.u64 	%rd4, %rd2;
	cvta.to.global.u64 	%rd5, %rd1;
	mul.wide.s32 	%rd6, %r1, 4;
	add.s64 	%rd7, %rd4, %rd6;
	ld.global.u32 	%r6, [%rd7];
	add.s64 	%rd8, %rd5, %rd6;
	st.global.u32 	[%rd8], %r6;
	mov.b32 	%r7, 0;
	st.global.u32 	[%rd7], %r7;
$L__BB2_2:
	setp.ne.s32 	%p2, %r1, 0;
	@%p2 bra 	$L__BB2_4;
	cvta.to.global.u64 	%rd9, %rd3;
	mov.b32 	%r8, 0;
	st.global.u32 	[%rd9], %r8;
$L__BB2_4:
	ret;

}


// ===== COMPILED SASS (sm_100) =====

	.target	sm_100

	.elftype	@"ET_EXEC"


//--------------------- .note.nv.tkinfo           --------------------------
	.section	.note.nv.tkinfo,"",@"SHT_NOTE"
	.sectionflags	@"SHF_NOTE_NV_TKINFO"
	.tkinfo
        /*0018*/ 	.word	0x00000002
        /*0030*/ 	.string	""
        /*0030*/ 	.string	"ptxas"
        /*0030*/ 	.string	"Cuda compilation tools, release 13.0, V13.0.88"
        /*0030*/ 	.string	"Build cuda_13.0.r13.0/compiler.36424714_0"
        /*0030*/ 	.string	"-arch sm_100 -m 64 "



//--------------------- .note.nv.cuinfo           --------------------------
	.section	.note.nv.cuinfo,"",@"SHT_NOTE"
	.sectionflags	@"SHF_NOTE_NV_CUINFO"
        /*0018*/ 	.short	0x0002
        /*001a*/ 	.short	0x0064
        /*001c*/ 	.short	0x0082
	.zero		2


//--------------------- .nv.info                  --------------------------
	.section	.nv.info,"",@"SHT_CUDA_INFO"
	.align	4


	//----- nvinfo : EIATTR_REGCOUNT
	.align		4
        /*0000*/ 	.byte	0x04, 0x2f
        /*0002*/ 	.short	(.L_1 - .L_0)
	.align		4
.L_0:
        /*0004*/ 	.word	index@(_Z18cudaInitializationPiiS_S_i)
        /*0008*/ 	.word	0x00000014


	//----- nvinfo : EIATTR_FRAME_SIZE
	.align		4
.L_1:
        /*000c*/ 	.byte	0x04, 0x11
        /*000e*/ 	.short	(.L_3 - .L_2)
	.align		4
.L_2:
        /*0010*/ 	.word	index@(_Z18cudaInitializationPiiS_S_i)
        /*0014*/ 	.word	0x00000000


	//----- nvinfo : EIATTR_REGCOUNT
	.align		4
.L_3:
        /*0018*/ 	.byte	0x04, 0x2f
        /*001a*/ 	.short	(.L_5 - .L_4)
	.align		4
.L_4:
        /*001c*/ 	.word	index@(_Z14cudaRelaxationPiS_S_S_S_i)
        /*0020*/ 	.word	0x0000000e


	//----- nvinfo : EIATTR_FRAME_SIZE
	.align		4
.L_5:
        /*0024*/ 	.byte	0x04, 0x11
        /*0026*/ 	.short	(.L_7 - .L_6)
	.align		4
.L_6:
        /*0028*/ 	.word	index@(_Z14cudaRelaxationPiS_S_S_S_i)
        /*002c*/ 	.word	0x00000000


	//----- nvinfo : EIATTR_REGCOUNT
	.align		4
.L_7:
        /*0030*/ 	.byte	0x04, 0x2f
        /*0032*/ 	.short	(.L_9 - .L_8)
	.align		4
.L_8:
        /*0034*/ 	.word	index@(_Z8cudaSwapPiS_S_i)
        /*0038*/ 	.word	0x0000000c


	//----- nvinfo : EIATTR_FRAME_SIZE
	.align		4
.L_9:
        /*003c*/ 	.byte	0x04, 0x11
        /*003e*/ 	.short	(.L_11 - .L_10)
	.align		4
.L_10:
        /*0040*/ 	.word	index@(_Z8cudaSwapPiS_S_i)
        /*0044*/ 	.word	0x00000000


	//----- nvinfo : EIATTR_MIN_STACK_SIZE
	.align		4
.L_11:
        /*0048*/ 	.byte	0x04, 0x12
        /*004a*/ 	.short	(.L_13 - .L_12)
	.align		4
.L_12:
        /*004c*/ 	.word	index@(_Z8cudaSwapPiS_S_i)
        /*0050*/ 	.word	0x00000000


	//----- nvinfo : EIATTR_MIN_STACK_SIZE
	.align		4
.L_13:
        /*0054*/ 	.byte	0x04, 0x12
        /*0056*/ 	.short	(.L_15 - .L_14)
	.align		4
.L_14:
        /*0058*/ 	.word	index@(_Z14cudaRelaxationPiS_S_S_S_i)
        /*005c*/ 	.word	0x00000000


	//----- nvinfo : EIATTR_MIN_STACK_SIZE
	.align		4
.L_15:
        /*0060*/ 	.byte	0x04, 0x12
        /*0062*/ 	.short	(.L_17 - .L_16)
	.align		4
.L_16:
        /*0064*/ 	.word	index@(_Z18cudaInitializationPiiS_S_i)
        /*0068*/ 	.word	0x00000000
.L_17:


//--------------------- .nv.compat                --------------------------
	.section	.nv.compat,"",@"SHT_CUDA_COMPAT_INFO"
	.align	4
        /*0000*/ 	.byte	0x02, 0x09, 0x00, 0x00, 0x02, 0x02, 0x01, 0x00, 0x02, 0x05, 0x05, 0x00, 0x03, 0x07, 0x01, 0x01
        /*0010*/ 	.byte	0x02, 0x03, 0x00, 0x00, 0x02, 0x06, 0x01, 0x00, 0x04, 0x0b, 0x08, 0x00, 0x09, 0x00, 0x00, 0x00
        /*0020*/ 	.byte	0x00, 0x00, 0x00, 0x00


//--------------------- .nv.info._Z8cudaSwapPiS_S_i --------------------------
	.section	.nv.info._Z8cudaSwapPiS_S_i,"",@"SHT_CUDA_INFO"
	.sectionflags	@""
	.align	4


	//----- nvinfo : EIATTR_CUDA_API_VERSION
	.align		4
        /*0000*/ 	.byte	0x04, 0x37
        /*0002*/ 	.short	(.L_19 - .L_18)
.L_18:
        /*0004*/ 	.word	0x00000082


	//----- nvinfo : EIATTR_KPARAM_INFO
	.align		4
.L_19:
        /*0008*/ 	.byte	0x04, 0x17
        /*000a*/ 	.short	(.L_21 - .L_20)
.L_20:
        /*000c*/ 	.word	0x00000000
        /*0010*/ 	.short	0x0003
        /*0012*/ 	.short	0x0018
        /*0014*/ 	.byte	0x00, 0xf0, 0x11, 0x00


	//----- nvinfo : EIATTR_KPARAM_INFO
	.align		4
.L_21:
        /*0018*/ 	.byte	0x04, 0x17
        /*001a*/ 	.short	(.L_23 - .L_22)
.L_22:
        /*001c*/ 	.word	0x00000000
        /*0020*/ 	.short	0x0002
        /*0022*/ 	.short	0x0010
        /*0024*/ 	.byte	0x00, 0xf5, 0x21, 0x00


	//----- nvinfo : EIATTR_KPARAM_INFO
	.align		4
.L_23:
        /*0028*/ 	.byte	0x04, 0x17
        /*002a*/ 	.short	(.L_25 - .L_24)
.L_24:
        /*002c*/ 	.word	0x00000000
        /*0030*/ 	.short	0x0001
        /*0032*/ 	.short	0x0008
        /*0034*/ 	.byte	0x00, 0xf5, 0x21, 0x00


	//----- nvinfo : EIATTR_KPARAM_INFO
	.align		4
.L_25:
        /*0038*/ 	.byte	0x04, 0x17
        /*003a*/ 	.short	(.L_27 - .L_26)
.L_26:
        /*003c*/ 	.word	0x00000000
        /*0040*/ 	.short	0x0000
        /*0042*/ 	.short	0x0000
        /*0044*/ 	.byte	0x00, 0xf5, 0x21, 0x00


	//----- nvinfo : EIATTR_SPARSE_MMA_MASK
	.align		4
.L_27:
        /*0048*/ 	.byte	0x03, 0x50
        /*004a*/ 	.short	0x0000


	//----- nvinfo : EIATTR_MAXREG_COUNT
	.align		4
        /*004c*/ 	.byte	0x03, 0x1b
        /*004e*/ 	.short	0x00ff


	//----- nvinfo : EIATTR_MERCURY_ISA_VERSION
	.align		4
        /*0050*/ 	.byte	0x03, 0x5f
        /*0052*/ 	.short	0x0101


	//----- nvinfo : EIATTR_VRC_CTA_INIT_COUNT
	.align		4
        /*0054*/ 	.byte	0x02, 0x4a
	.zero		1
	.zero		1


	//----- nvinfo : EIATTR_EXIT_INSTR_OFFSETS
	.align		4
        /*0058*/ 	.byte	0x04, 0x1c
        /*005a*/ 	.short	(.L_29 - .L_28)


	//   ....[0]....
.L_28:
        /*005c*/ 	.word	0x00000130


	//   ....[1]....
        /*0060*/ 	.word	0x00000160


	//----- nvinfo : EIATTR_CRS_STACK_SIZE
	.align		4
.L_29:
        /*0064*/ 	.byte	0x04, 0x1e
        /*0066*/ 	.short	(.L_31 - .L_30)
.L_30:
        /*0068*/ 	.word	0x00000000


	//----- nvinfo : EIATTR_CBANK_PARAM_SIZE
	.align		4
.L_31:
        /*006c*/ 	.byte	0x03, 0x19
        /*006e*/ 	.short	0x001c


	//----- nvinfo : EIATTR_PARAM_CBANK
	.align		4
        /*0070*/ 	.byte	0x04, 0x0a
        /*0072*/ 	.short	(.L_33 - .L_32)
	.align		4
.L_32:
        /*0074*/ 	.word	index@(.nv.constant0._Z8cudaSwapPiS_S_i)
        /*0078*/ 	.short	0x0380
        /*007a*/ 	.short	0x001c


	//----- nvinfo : EIATTR_SW_WAR
	.align		4
.L_33:
        /*007c*/ 	.byte	0x04, 0x36
        /*007e*/ 	.short	(.L_35 - .L_34)
.L_34:
        /*0080*/ 	.word	0x00000008
.L_35:


//--------------------- .nv.info._Z14cudaRelaxationPiS_S_S_S_i --------------------------
	.section	.nv.info._Z14cudaRelaxationPiS_S_S_S_i,"",@"SHT_CUDA_INFO"
	.sectionflags	@""
	.align	4


	//----- nvinfo : EIATTR_CUDA_API_VERSION
	.align		4
        /*0000*/ 	.byte	0x04, 0x37
        /*0002*/ 	.short	(.L_37 - .L_36)
.L_36:
        /*0004*/ 	.word	0x00000082


	//----- nvinfo : EIATTR_KPARAM_INFO
	.align		4
.L_37:
        /*0008*/ 	.byte	0x04, 0x17
        /*000a*/ 	.short	(.L_39 - .L_38)
.L_38:
        /*000c*/ 	.word	0x00000000
        /*0010*/ 	.short	0x0005
        /*0012*/ 	.short	0x0028
        /*0014*/ 	.byte	0x00, 0xf0, 0x11, 0x00


	//----- nvinfo : EIATTR_KPARAM_INFO
	.align		4
.L_39:
        /*0018*/ 	.byte	0x04, 0x17
        /*001a*/ 	.short	(.L_41 - .L_40)
.L_40:
        /*001c*/ 	.word	0x00000000
        /*0020*/ 	.short	0x0004
        /*0022*/ 	.short	0x0020
        /*0024*/ 	.byte	0x00, 0xf5, 0x21, 0x00


	//----- nvinfo : EIATTR_KPARAM_INFO
	.align		4
.L_41:
        /*0028*/ 	.byte	0x04, 0x17
        /*002a*/ 	.short	(.L_43 - .L_42)
.L_42:
        /*002c*/ 	.word	0x00000000
        /*0030*/ 	.short	0x0003
        /*0032*/ 	.short	0x0018
        /*0034*/ 	.byte	0x00, 0xf5, 0x21, 0x00


	//----- nvinfo : EIATTR_KPARAM_INFO
	.align		4
.L_43:
        /*0038*/ 	.byte	0x04, 0x17
        /*003a*/ 	.short	(.L_45 - .L_44)
.L_44:
        /*003c*/ 	.word	0x00000000
        /*0040*/ 	.short	0x0002
        /*0042*/ 	.short	0x0010
        /*0044*/ 	.byte	0x00, 0xf5, 0x21, 0x00


	//----- nvinfo : EIATTR_KPARAM_INFO
	.align		4
.L_45:
        /*0048*/ 	.byte	0x04, 0x17
        /*004a*/ 	.short	(.L_47 - .L_46)
.L_46:
        /*004c*/ 	.word	0x00000000
        /*0050*/ 	.short	0x0001
        /*0052*/ 	.short	0x0008
        /*0054*/ 	.byte	0x00, 0xf5, 0x21, 0x00


	//----- nvinfo : EIATTR_KPARAM_INFO
	.align		4
.L_47:
        /*0058*/ 	.byte	0x04, 0x17
        /*005a*/ 	.short	(.L_49 - .L_48)
.L_48:
        /*005c*/ 	.word	0x00000000
        /*0060*/ 	.short	0x0000
        /*0062*/ 	.short	0x0000
        /*0064*/ 	.byte	0x00, 0xf5, 0x21, 0x00


	//----- nvinfo : EIATTR_SPARSE_MMA_MASK
	.align		4
.L_49:
        /*0068*/ 	.byte	0x03, 0x50
        /*006a*/ 	.short	0x0000


	//----- nvinfo : EIATTR_MAXREG_COUNT
	.align		4
        /*006c*/ 	.byte	0x03, 0x1b
        /*006e*/ 	.short	0x00ff


	//----- nvinfo : EIATTR_MERCURY_ISA_VERSION
	.align		4
        /*0070*/ 	.byte	0x03, 0x5f
        /*0072*/ 	.short	0x0101


	//----- nvinfo : EIATTR_VRC_CTA_INIT_COUNT
	.align		4
        /*0074*/ 	.byte	0x02, 0x4a
	.zero		1
	.zero		1


	//----- nvinfo : EIATTR_EXIT_INSTR_OFFSETS
	.align		4
        /*0078*/ 	.byte	0x04, 0x1c
        /*007a*/ 	.short	(.L_51 - .L_50)


	//   ....[0]....
.L_50:
        /*007c*/ 	.word	0x000000c0


	//   ....[1]....
        /*0080*/ 	.word	0x00000120


	//   ....[2]....
        /*0084*/ 	.word	0x00000180


	//   ....[3]....
        /*0088*/ 	.word	0x00000200


	//   ....[4]....
        /*008c*/ 	.word	0x00000280


	//----- nvinfo : EIATTR_CBANK_PARAM_SIZE
	.align		4
.L_51:
        /*0090*/ 	.byte	0x03, 0x19
        /*0092*/ 	.short	0x002c


	//----- nvinfo : EIATTR_PARAM_CBANK
	.align		4
        /*0094*/ 	.byte	0x04, 0x0a
        /*0096*/ 	.short	(.L_53 - .L_52)
	.align		4
.L_52:
        /*0098*/ 	.word	index@(.nv.constant0._Z14cudaRelaxationPiS_S_S_S_i)
        /*009c*/ 	.short	0x0380
        /*009e*/ 	.short	0x002c


	//----- nvinfo : EIATTR_SW_WAR
	.align		4
.L_53:
        /*00a0*/ 	.byte	0x04, 0x36
        /*00a2*/ 	.short	(.L_55 - .L_54)
.L_54:
        /*00a4*/ 	.word	0x00000008
.L_55:


//--------------------- .nv.info._Z18cudaInitializationPiiS_S_i --------------------------
	.section	.nv.info._Z18cudaInitializationPiiS_S_i,"",@"SHT_CUDA_INFO"
	.sectionflags	@""
	.align	4


	//----- nvinfo : EIATTR_CUDA_API_VERSION
	.align		4
        /*0000*/ 	.byte	0x04, 0x37
        /*0002*/ 	.short	(.L_57 - .L_56)
.L_56:
        /*0004*/ 	.word	0x00000082


	//----- nvinfo : EIATTR_KPARAM_INFO
	.align		4
.L_57:
        /*0008*/ 	.byte	0x04, 0x17
        /*000a*/ 	.short	(.L_59 - .L_58)
.L_58:
        /*000c*/ 	.word	0x00000000
        /*0010*/ 	.short	0x0004
        /*0012*/ 	.short	0x0020
        /*0014*/ 	.byte	0x00, 0xf0, 0x11, 0x00


	//----- nvinfo : EIATTR_KPARAM_INFO
	.align		4
.L_59:
        /*0018*/ 	.byte	0x04, 0x17
        /*001a*/ 	.short	(.L_61 - .L_60)
.L_60:
        /*001c*/ 	.word	0x00000000
        /*0020*/ 	.short	0x0003
        /*0022*/ 	.short	0x0018
        /*0024*/ 	.byte	0x00, 0xf5, 0x21, 0x00


	//----- nvinfo : EIATTR_KPARAM_INFO
	.align		4
.L_61:
        /*0028*/ 	.byte	0x04, 0x17
        /*002a*/ 	.short	(.L_63 - .L_62)
.L_62:
        /*002c*/ 	.word	0x00000000
        /*0030*/ 	.short	0x0002
        /*0032*/ 	.short	0x0010
        /*0034*/ 	.byte	0x00, 0xf5, 0x21, 0x00


	//----- nvinfo : EIATTR_KPARAM_INFO
	.align		4
.L_63:
        /*0038*/ 	.byte	0x04, 0x17
        /*003a*/ 	.short	(.L_65 - .L_64)
.L_64:
        /*003c*/ 	.word	0x00000000
        /*0040*/ 	.short	0x0001
        /*0042*/ 	.short	0x0008
        /*0044*/ 	.byte	0x00, 0xf0, 0x11, 0x00


	//----- nvinfo : EIATTR_KPARAM_INFO
	.align		4
.L_65:
        /*0048*/ 	.byte	0x04, 0x17
        /*004a*/ 	.short	(.L_67 - .L_66)
.L_66:
        /*004c*/ 	.word	0x00000000
        /*0050*/ 	.short	0x0000
        /*0052*/ 	.short	0x0000
        /*0054*/ 	.byte	0x00, 0xf5, 0x21, 0x00


	//----- nvinfo : EIATTR_SPARSE_MMA_MASK
	.align		4
.L_67:
        /*0058*/ 	.byte	0x03, 0x50
        /*005a*/ 	.short	0x0000


	//----- nvinfo : EIATTR_MAXREG_COUNT
	.align		4
        /*005c*/ 	.byte	0x03, 0x1b
        /*005e*/ 	.short	0x00ff


	//----- nvinfo : EIATTR_MERCURY_ISA_VERSION
	.align		4
        /*0060*/ 	.byte	0x03, 0x5f
        /*0062*/ 	.short	0x0101


	//----- nvinfo : EIATTR_VRC_CTA_INIT_COUNT
	.align		4
        /*0064*/ 	.byte	0x02, 0x4a
	.zero		1
	.zero		1


	//----- nvinfo : EIATTR_EXIT_INSTR_OFFSETS
	.align		4
        /*0068*/ 	.byte	0x04, 0x1c
        /*006a*/ 	.short	(.L_69 - .L_68)


	//   ....[0]....
.L_68:
        /*006c*/ 	.word	0x00000070


	//   ....[1]....
        /*0070*/ 	.word	0x00000150


	//   ....[2]....
        /*0074*/ 	.word	0x000001b0


	//----- nvinfo : EIATTR_CBANK_PARAM_SIZE
	.align		4
.L_69:
        /*0078*/ 	.byte	0x03, 0x19
        /*007a*/ 	.short	0x0024


	//----- nvinfo : EIATTR_PARAM_CBANK
	.align		4
        /*007c*/ 	.byte	0x04, 0x0a
        /*007e*/ 	.short	(.L_71 - .L_70)
	.align		4
.L_70:
        /*0080*/ 	.word	index@(.nv.constant0._Z18cudaInitializationPiiS_S_i)
        /*0084*/ 	.short	0x0380
        /*0086*/ 	.short	0x0024


	//----- nvinfo : EIATTR_SW_WAR
	.align		4
.L_71:
        /*0088*/ 	.byte	0x04, 0x36
        /*008a*/ 	.short	(.L_73 - .L_72)
.L_72:
        /*008c*/ 	.word	0x00000008
.L_73:


//--------------------- .nv.callgraph             --------------------------
	.section	.nv.callgraph,"",@"SHT_CUDA_CALLGRAPH"
	.align	4
	.sectionentsize	8
	.align		4
        /*0000*/ 	.word	0x00000000
	.align		4
        /*0004*/ 	.word	0xffffffff
	.align		4
        /*0008*/ 	.word	0x00000000
	.align		4
        /*000c*/ 	.word	0xfffffffe
	.align		4
        /*0010*/ 	.word	0x00000000
	.align		4
        /*0014*/ 	.word	0xfffffffd
	.align		4
        /*0018*/ 	.word	0x00000000
	.align		4
        /*001c*/ 	.word	0xfffffffc


//--------------------- .text._Z8cudaSwapPiS_S_i  --------------------------
	.section	.text._Z8cudaSwapPiS_S_i,"ax",@progbits
	.align	128
        .global         _Z8cudaSwapPiS_S_i
        .type           _Z8cudaSwapPiS_S_i,@function
        .size           _Z8cudaSwapPiS_S_i,(.L_x_5 - _Z8cudaSwapPiS_S_i)
        .other          _Z8cudaSwapPiS_S_i,@"STO_CUDA_ENTRY STV_DEFAULT"
_Z8cudaSwapPiS_S_i:
.text._Z8cudaSwapPiS_S_i:
[----:B------:R-:W-:Y:S01]  /*0000*/  LDC R1, c[0x0][0x37c] ;  /* 0x0000df00ff017b82 */ /* 0x000fe20000000800 */
[----:B------:R-:W0:Y:S07]  /*0010*/  S2R R0, SR_TID.X ;  /* 0x0000000000007919 */ /* 0x000e2e0000002100 */
[----:B------:R-:W0:Y:S01]  /*0020*/  S2UR UR4, SR_CTAID.X ;  /* 0x00000000000479c3 */ /* 0x000e220000002500 */
[----:B------:R-:W1:Y:S01]  /*0030*/  LDCU UR5, c[0x0][0x398] ;  /* 0x00007300ff0577ac */ /* 0x000e620008000800 */
[----:B------:R-:W-:Y:S06]  /*0040*/  BSSY.RECONVERGENT B0, `(.L_x_0) ;  /* 0x000000e000007945 */ /* 0x000fec0003800200 */
[----:B------:R-:W0:Y:S02]  /*0050*/  LDC R7, c[0x0][0x360] ;  /* 0x0000d800ff077b82 */ /* 0x000e240000000800 */
[----:B0-----:R-:W-:-:S05]  /*0060*/  IMAD R7, R7, UR4, R0 ;  /* 0x0000000407077c24 */ /* 0x001fca000f8e0200 */
[C---:B-1----:R-:W-:Y:S01]  /*0070*/  ISETP.GE.AND P0, PT, R7.reuse, UR5, PT ;  /* 0x0000000507007c0c */ /* 0x042fe2000bf06270 */
[----:B------:R-:W0:Y:S01]  /*0080*/  LDCU.64 UR4, c[0x0][0x358] ;  /* 0x00006b00ff0477ac */ /* 0x000e220008000a00 */
[----:B------:R-:W-:-:S11]  /*0090*/  ISETP.NE.AND P1, PT, R7, RZ, PT ;  /* 0x000000ff0700720c */ /* 0x000fd60003f25270 */
[----:B------:R-:W-:Y:S05]  /*00a0*/  @P0 BRA `(.L_x_1) ;  /* 0x00000000001c0947 */ /* 0x000fea0003800000 */
[----:B------:R-:W1:Y:S08]  /*00b0*/  LDC.64 R2, c[0x0][0x388] ;  /* 0x0000e200ff027b82 */ /* 0x000e700000000a00 */
[----:B------:R-:W2:Y:S01]  /*00c0*/  LDC.64 R4, c[0x0][0x380] ;  /* 0x0000e000ff047b82 */ /* 0x000ea20000000a00 */
[----:B-1----:R-:W-:-:S05]  /*00d0*/  IMAD.WIDE R2, R7, 0x4, R2 ;  /* 0x0000000407027825 */ /* 0x002fca00078e0202 */
[----:B0-----:R-:W3:Y:S01]  /*00e0*/  LDG.E R9, desc[UR4][R2.64] ;  /* 0x0000000402097981 */ /* 0x001ee2000c1e1900 */
[----:B--2---:R-:W-:-:S05]  /*00f0*/  IMAD.WIDE R4, R7, 0x4, R4 ;  /* 0x0000000407047825 */ /* 0x004fca00078e0204 */
[----:B---3--:R1:W-:Y:S04]  /*0100*/  STG.E desc[UR4][R4.64], R9 ;  /* 0x0000000904007986 */ /* 0x0083e8000c101904 */
[----:B------:R1:W-:Y:S02]  /*0110*/  STG.E desc[UR4][R2.64], RZ ;  /* 0x000000ff02007986 */ /* 0x0003e4000c101904 */
.L_x_1:
[----:B0-----:R-:W-:Y:S05]  /*0120*/  BSYNC.RECONVERGENT B0 ;  /* 0x0000000000007941 */ /* 0x001fea0003800200 */
.L_x_0:
[----:B------:R-:W-:Y:S05]  /*0130*/  @P1 EXIT ;  /* 0x000000000000194d */ /* 0x000fea0003800000 */
[----:B-1----:R-:W0:Y:S02]  /*0140*/  LDC.64 R2, c[0x0][0x390] ;  /* 0x0000e400ff027b82 */ /* 0x002e240000000a00 */
[----:B0-----:R-:W-:Y:S01]  /*0150*/  STG.E desc[UR4][R2.64], RZ ;  /* 0x000000ff02007986 */ /* 0x001fe2000c101904 */
[----:B------:R-:W-:Y:S05]  /*0160*/  EXIT ;  /* 0x000000000000794d */ /* 0x000fea0003800000 */
.L_x_2:
[----:B------:R-:W-:-:S00]  /*0170*/  BRA `(.L_x_2) ;  /* 0xfffffffc00fc7947 */ /* 0x000fc0000383ffff */
[----:B------:R-:W-:-:S00]  /*0180*/  NOP ;  /* 0x0000000000007918 */ /* 0x000fc00000000000 */
[----:B------:R-:W-:-:S00]  /*0190*/  NOP ;  /* 0x0000000000007918 */ /* 0x000fc00000000000 */
[----:B------:R-:W-:-:S00]  /*01a0*/  NOP ;  /* 0x0000000000007918 */ /* 0x000fc00000000000 */
[----:B------:R-:W-:-:S00]  /*01b0*/  NOP ;  /* 0x0000000000007918 */ /* 0x000fc00000000000 */
[----:B------:R-:W-:-:S00]  /*01c0*/  NOP ;  /* 0x0000000000007918 */ /* 0x000fc00000000000 */
[----:B------:R-:W-:-:S00]  /*01d0*/  NOP ;  /* 0x0000000000007918 */ /* 0x000fc00000000000 */
[----:B------:R-:W-:-:S00]  /*01e0*/  NOP ;  /* 0x0000000000007918 */ /* 0x000fc00000000000 */
[----:B------:R-:W-:-:S00]  /*01f0*/  NOP ;  /* 0x0000000000007918 */ /* 0x000fc00000000000 */
.L_x_5:


//--------------------- .text._Z14cudaRelaxationPiS_S_S_S_i --------------------------
	.section	.text._Z14cudaRelaxationPiS_S_S_S_i,"ax",@progbits
	.align	128
        .global         _Z14cudaRelaxationPiS_S_S_S_i
        .type           _Z14cudaRelaxationPiS_S_S_S_i,@function
        .size           _Z14cudaRelaxationPiS_S_S_S_i,(.L_x_6 - _Z14cudaRelaxationPiS_S_S_S_i)
        .other          _Z14cudaRelaxationPiS_S_S_S_i,@"STO_CUDA_ENTRY STV_DEFAULT"
_Z14cudaRelaxationPiS_S_S_S_i:
.text._Z14cudaRelaxationPiS_S_S_S_i:
[----:B------:R-:W-:Y:S01]  /*0000*/  LDC R1, c[0x0][0x37c] ;  /* 0x0000df00ff017b82 */ /* 0x000fe20000000800 */
[----:B------:R-:W0:Y:S07]  /*0010*/  S2R R0, SR_TID.X ;  /* 0x0000000000007919 */ /* 0x000e2e0000002100 */
[----:B------:R-:W0:Y:S01]  /*0020*/  S2UR UR4, SR_CTAID.X ;  /* 0x00000000000479c3 */ /* 0x000e220000002500 */
[----:B------:R-:W1:Y:S01]  /*0030*/  LDCU UR6, c[0x0][0x3a8] ;  /* 0x00007500ff0677ac */ /* 0x000e620008000800 */
[----:B------:R-:W2:Y:S06]  /*0040*/  S2R R3, SR_TID.Y ;  /* 0x0000000000037919 */ /* 0x000eac0000002200 */
[----:B------:R-:W0:Y:S08]  /*0050*/  LDC R7, c[0x0][0x360] ;  /* 0x0000d800ff077b82 */ /* 0x000e300000000800 */
[----:B------:R-:W2:Y:S08]  /*0060*/  S2UR UR5, SR_CTAID.Y ;  /* 0x00000000000579c3 */ /* 0x000eb00000002600 */
[----:B------:R-:W2:Y:S01]  /*0070*/  LDC R2, c[0x0][0x364] ;  /* 0x0000d900ff027b82 */ /* 0x000ea20000000800 */
[----:B0-----:R-:W-:-:S02]  /*0080*/  IMAD R7, R7, UR4, R0 ;  /* 0x0000000407077c24 */ /* 0x001fc4000f8e0200 */
[----:B--2---:R-:W-:-:S05]  /*0090*/  IMAD R0, R2, UR5, R3 ;  /* 0x0000000502007c24 */ /* 0x004fca000f8e0203 */
[----:B------:R-:W-:-:S04]  /*00a0*/  VIMNMX R2, PT, PT, R7, R0, !PT ;  /* 0x0000000007027248 */ /* 0x000fc80007fe0100 */
[----:B-1----:R-:W-:-:S13]  /*00b0*/  ISETP.GE.AND P0, PT, R2, UR6, PT ;  /* 0x0000000602007c0c */ /* 0x002fda000bf06270 */
[----:B------:R-:W-:Y:S05]  /*00c0*/  @P0 EXIT ;  /* 0x000000000000094d */ /* 0x000fea0003800000 */
[----:B------:R-:W0:Y:S01]  /*00d0*/  LDC.64 R2, c[0x0][0x390] ;  /* 0x0000e400ff027b82 */ /* 0x000e220000000a00 */
[----:B------:R-:W1:Y:S01]  /*00e0*/  LDCU.64 UR4, c[0x0][0x358] ;  /* 0x00006b00ff0477ac */ /* 0x000e620008000a00 */
[----:B0-----:R-:W-:-:S06]  /*00f0*/  IMAD.WIDE R2, R7, 0x4, R2 ;  /* 0x0000000407027825 */ /* 0x001fcc00078e0202 */
[----:B-1----:R-:W2:Y:S02]  /*0100*/  LDG.E R2, desc[UR4][R2.64] ;  /* 0x0000000402027981 */ /* 0x002ea4000c1e1900 */
[----:B--2---:R-:W-:-:S13]  /*0110*/  ISETP.NE.AND P0, PT, R2, 0x1, PT ;  /* 0x000000010200780c */ /* 0x004fda0003f05270 */
[----:B------:R-:W-:Y:S05]  /*0120*/  @P0 EXIT ;  /* 0x000000000000094d */ /* 0x000fea0003800000 */
[----:B------:R-:W0:Y:S01]  /*0130*/  LDC.64 R2, c[0x0][0x388] ;  /* 0x0000e200ff027b82 */ /* 0x000e220000000a00 */
[----:B------:R-:W-:-:S04]  /*0140*/  IMAD R5, R7, UR6, R0 ;  /* 0x0000000607057c24 */ /* 0x000fc8000f8e0200 */
[----:B0-----:R-:W-:-:S05]  /*0150*/  IMAD.WIDE R2, R5, 0x4, R2 ;  /* 0x0000000405027825 */ /* 0x001fca00078e0202 */
[----:B------:R-:W2:Y:S02]  /*0160*/  LDG.E R6, desc[UR4][R2.64] ;  /* 0x0000000402067981 */ /* 0x000ea4000c1e1900 */
[----:B--2---:R-:W-:-:S13]  /*0170*/  ISETP.NE.AND P0, PT, R6, RZ, PT ;  /* 0x000000ff0600720c */ /* 0x004fda0003f05270 */
[----:B------:R-:W-:Y:S05]  /*0180*/  @!P0 EXIT ;  /* 0x000000000000894d */ /* 0x000fea0003800000 */
[----:B------:R-:W0:Y:S02]  /*0190*/  LDC.64 R4, c[0x0][0x380] ;  /* 0x0000e000ff047b82 */ /* 0x000e240000000a00 */
[----:B0-----:R-:W-:-:S04]  /*01a0*/  IMAD.WIDE R2, R7, 0x4, R4 ;  /* 0x0000000407027825 */ /* 0x001fc800078e0204 */
[----:B------:R-:W-:Y:S02]  /*01b0*/  IMAD.WIDE.U32 R4, R0, 0x4, R4 ;  /* 0x0000000400047825 */ /* 0x000fe400078e0004 */
[----:B------:R-:W2:Y:S04]  /*01c0*/  LDG.E R3, desc[UR4][R2.64] ;  /* 0x0000000402037981 */ /* 0x000ea8000c1e1900 */
[----:B------:R-:W3:Y:S01]  /*01d0*/  LDG.E R8, desc[UR4][R4.64] ;  /* 0x0000000404087981 */ /* 0x000ee2000c1e1900 */
[----:B--2---:R-:W-:-:S04]  /*01e0*/  IADD3 R9, PT, PT, R6, R3, RZ ;  /* 0x0000000306097210 */ /* 0x004fc80007ffe0ff */
[----:B---3--:R-:W-:-:S13]  /*01f0*/  ISETP.GE.AND P0, PT, R9, R8, PT ;  /* 0x000000080900720c */ /* 0x008fda0003f06270 */
[----:B------:R-:W-:Y:S05]  /*0200*/  @P0 EXIT ;  /* 0x000000000000094d */ /* 0x000fea0003800000 */
[----:B------:R-:W0:Y:S01]  /*0210*/  LDC.64 R2, c[0x0][0x398] ;  /* 0x0000e600ff027b82 */ /* 0x000e220000000a00 */
[----:B------:R-:W-:Y:S01]  /*0220*/  REDG.E.MIN.S32.STRONG.GPU desc[UR4][R4.64], R9 ;  /* 0x000000090400798e */ /* 0x000fe2000c92e304 */
[----:B------:R-:W-:-:S06]  /*0230*/  HFMA2 R11, -RZ, RZ, 0, 5.9604644775390625e-08 ;  /* 0x00000001ff0b7431 */ /* 0x000fcc00000001ff */
[----:B------:R-:W1:Y:S01]  /*0240*/  LDC.64 R6, c[0x0][0x3a0] ;  /* 0x0000e800ff067b82 */ /* 0x000e620000000a00 */
[----:B0-----:R-:W-:-:S05]  /*0250*/  IMAD.WIDE.U32 R2, R0, 0x4, R2 ;  /* 0x0000000400027825 */ /* 0x001fca00078e0002 */
[----:B------:R-:W-:Y:S04]  /*0260*/  STG.E desc[UR4][R2.64], R11 ;  /* 0x0000000b02007986 */ /* 0x000fe8000c101904 */
[----:B-1----:R-:W-:Y:S01]  /*0270*/  STG.E desc[UR4][R6.64], R11 ;  /* 0x0000000b06007986 */ /* 0x002fe2000c101904 */
[----:B------:R-:W-:Y:S05]  /*0280*/  EXIT ;  /* 0x000000000000794d */ /* 0x000fea0003800000 */
.L_x_3:
        /* <DEDUP_REMOVED lines=15> */
.L_x_6:


//--------------------- .text._Z18cudaInitializationPiiS_S_i --------------------------
	.section	.text._Z18cudaInitializationPiiS_S_i,"ax",@progbits
	.align	128
        .global         _Z18cudaInitializationPiiS_S_i
        .type           _Z18cudaInitializationPiiS_S_i,@function
        .size           _Z18cudaInitializationPiiS_S_i,(.L_x_7 - _Z18cudaInitializationPiiS_S_i)
        .other          _Z18cudaInitializationPiiS_S_i,@"STO_CUDA_ENTRY STV_DEFAULT"
_Z18cudaInitializationPiiS_S_i:
.text._Z18cudaInitializationPiiS_S_i:
[----:B------:R-:W-:Y:S01]  /*0000*/  LDC R1, c[0x0][0x37c] ;  /* 0x0000df00ff017b82 */ /* 0x000fe20000000800 */
[----:B------:R-:W0:Y:S07]  /*0010*/  S2R R0, SR_TID.X ;  /* 0x0000000000007919 */ /* 0x000e2e0000002100 */
[----:B------:R-:W0:Y:S01]  /*0020*/  S2UR UR4, SR_CTAID.X ;  /* 0x00000000000479c3 */ /* 0x000e220000002500 */
[----:B------:R-:W1:Y:S07]  /*0030*/  LDCU UR5, c[0x0][0x3a0] ;  /* 0x00007400ff0577ac */ /* 0x000e6e0008000800 */
[----:B------:R-:W0:Y:S02]  /*0040*/  LDC R11, c[0x0][0x360] ;  /* 0x0000d800ff0b7b82 */ /* 0x000e240000000800 */
[----:B0-----:R-:W-:-:S05]  /*0050*/  IMAD R11, R11, UR4, R0 ;  /* 0x000000040b0b7c24 */ /* 0x001fca000f8e0200 */
[----:B-1----:R-:W-:-:S13]  /*0060*/  ISETP.GE.AND P0, PT, R11, UR5, PT ;  /* 0x000000050b007c0c */ /* 0x002fda000bf06270 */
[----:B------:R-:W-:Y:S05]  /*0070*/  @P0 EXIT ;  /* 0x000000000000094d */ /* 0x000fea0003800000 */
[----:B------:R-:W0:Y:S01]  /*0080*/  LDC R15, c[0x0][0x388] ;  /* 0x0000e200ff0f7b82 */ /* 0x000e220000000800 */
[----:B------:R-:W1:Y:S01]  /*0090*/  LDCU.64 UR4, c[0x0][0x358] ;  /* 0x00006b00ff0477ac */ /* 0x000e620008000a00 */
[----:B------:R-:W-:-:S06]  /*00a0*/  HFMA2 R13, -RZ, RZ, 5.9604644775390625e-08, -0.00010102987289428710938 ;  /* 0x0001869fff0d7431 */ /* 0x000fcc00000001ff */
[----:B------:R-:W2:Y:S08]  /*00b0*/  LDC.64 R6, c[0x0][0x380] ;  /* 0x0000e000ff067b82 */ /* 0x000eb00000000a00 */
[----:B------:R-:W3:Y:S08]  /*00c0*/  LDC.64 R8, c[0x0][0x390] ;  /* 0x0000e400ff087b82 */ /* 0x000ef00000000a00 */
[----:B------:R-:W4:Y:S01]  /*00d0*/  LDC.64 R4, c[0x0][0x398] ;  /* 0x0000e600ff047b82 */ /* 0x000f220000000a00 */
[C---:B0-----:R-:W-:Y:S01]  /*00e0*/  ISETP.NE.AND P0, PT, R11.reuse, R15, PT ;  /* 0x0000000f0b00720c */ /* 0x041fe20003f05270 */
[----:B--2---:R-:W-:-:S05]  /*00f0*/  IMAD.WIDE R2, R11, 0x4, R6 ;  /* 0x000000040b027825 */ /* 0x004fca00078e0206 */
[----:B-1----:R0:W-:Y:S01]  /*0100*/  STG.E desc[UR4][R2.64], R13 ;  /* 0x0000000d02007986 */ /* 0x0021e2000c101904 */
[----:B---3--:R-:W-:-:S05]  /*0110*/  IMAD.WIDE R16, R11, 0x4, R8 ;  /* 0x000000040b107825 */ /* 0x008fca00078e0208 */
[----:B------:R0:W-:Y:S01]  /*0120*/  STG.E desc[UR4][R16.64], RZ ;  /* 0x000000ff10007986 */ /* 0x0001e2000c101904 */
[----:B----4-:R-:W-:-:S05]  /*0130*/  IMAD.WIDE R4, R11, 0x4, R4 ;  /* 0x000000040b047825 */ /* 0x010fca00078e0204 */
[----:B------:R0:W-:Y:S01]  /*0140*/  STG.E desc[UR4][R4.64], RZ ;  /* 0x000000ff04007986 */ /* 0x0001e2000c101904 */
[----:B------:R-:W-:Y:S05]  /*0150*/  @P0 EXIT ;  /* 0x000000000000094d */ /* 0x000fea0003800000 */
[----:B0-----:R-:W-:Y:S01]  /*0160*/  IMAD.WIDE R2, R15, 0x4, R6 ;  /* 0x000000040f027825 */ /* 0x001fe200078e0206 */
[----:B------:R-:W-:-:S03]  /*0170*/  MOV R7, 0x1 ;  /* 0x0000000100077802 */ /* 0x000fc60000000f00 */
[----:B------:R-:W-:Y:S01]  /*0180*/  IMAD.WIDE R4, R15, 0x4, R8 ;  /* 0x000000040f047825 */ /* 0x000fe200078e0208 */
[----:B------:R-:W-:Y:S04]  /*0190*/  STG.E desc[UR4][R2.64], RZ ;  /* 0x000000ff02007986 */ /* 0x000fe8000c101904 */
[----:B------:R-:W-:Y:S01]  /*01a0*/  STG.E desc[UR4][R4.64], R7 ;  /* 0x0000000704007986 */ /* 0x000fe2000c101904 */
[----:B------:R-:W-:Y:S05]  /*01b0*/  EXIT ;  /* 0x000000000000794d */ /* 0x000fea0003800000 */
.L_x_4:
        /* <DEDUP_REMOVED lines=12> */
.L_x_7:


//--------------------- .nv.shared.reserved.0     --------------------------
	.section	.nv.shared.reserved.0,"aw",@nobits
	.weak		__nv_reservedSMEM_offset_0_alias
	.size		__nv_reservedSMEM_offset_0_alias, 0, 64
	.other		__nv_reservedSMEM_offset_0_alias,@"STO_CUDA_RESERVED_SHARED STV_DEFAULT"
__nv_reservedSMEM_offset_0_alias:
	.zero		0
	.zero		64


//--------------------- .nv.constant0._Z8cudaSwapPiS_S_i --------------------------
	.section	.nv.constant0._Z8cudaSwapPiS_S_i,"a",@progbits
	.sectionflags	@""
	.align	4
.nv.constant0._Z8cudaSwapPiS_S_i:
	.zero		924


//--------------------- .nv.constant0._Z14cudaRelaxationPiS_S_S_S_i --------------------------
	.section	.nv.constant0._Z14cudaRelaxationPiS_S_S_S_i,"a",@progbits
	.sectionflags	@""
	.align	4
.nv.constant0._Z14cudaRelaxationPiS_S_S_S_i:
	.zero		940


//--------------------- .nv.constant0._Z18cudaInitializationPiiS_S_i --------------------------
	.section	.nv.constant0._Z18cudaInitializationPiiS_S_i,"a",@progbits
	.sectionflags	@""
	.align	4
.nv.constant0._Z18cudaInitializationPiiS_S_i:
	.zero		932


//--------------------- SYMBOLS --------------------------

	.type		.nv.reservedSmem.offset0,@object
	.size		.nv.reservedSmem.offset0,0x4
